//
// Generated by NVIDIA NVVM Compiler
//
// Compiler Build ID: CL-36424714
// Cuda compilation tools, release 13.0, V13.0.88
// Based on NVVM 20.0.0
//

.version 9.0
.target sm_100
.address_size 64

	// .globl	_Z14vectorAdditionPKdS0_Pdi

.visible .entry _Z14vectorAdditionPKdS0_Pdi(
	.param .u64 .ptr .align 1 _Z14vectorAdditionPKdS0_Pdi_param_0,
	.param .u64 .ptr .align 1 _Z14vectorAdditionPKdS0_Pdi_param_1,
	.param .u64 .ptr .align 1 _Z14vectorAdditionPKdS0_Pdi_param_2,
	.param .u32 _Z14vectorAdditionPKdS0_Pdi_param_3
)
{
	.reg .pred 	%p<2>;
	.reg .b32 	%r<6>;
	.reg .b64 	%rd<11>;
	.reg .b64 	%fd<4>;

	ld.param.u64 	%rd1, [_Z14vectorAdditionPKdS0_Pdi_param_0];
	ld.param.u64 	%rd2, [_Z14vectorAdditionPKdS0_Pdi_param_1];
	ld.param.u64 	%rd3, [_Z14vectorAdditionPKdS0_Pdi_param_2];
	ld.param.u32 	%r2, [_Z14vectorAdditionPKdS0_Pdi_param_3];
	mov.u32 	%r3, %ntid.x;
	mov.u32 	%r4, %ctaid.x;
	mov.u32 	%r5, %tid.x;
	mad.lo.s32 	%r1, %r3, %r4, %r5;
	setp.ge.s32 	%p1, %r1, %r2;
	@%p1 bra 	$L__BB0_2;
	cvta.to.global.u64 	%rd4, %rd1;
	cvta.to.global.u64 	%rd5, %rd2;
	cvta.to.global.u64 	%rd6, %rd3;
	mul.wide.s32 	%rd7, %r1, 8;
	add.s64 	%rd8, %rd4, %rd7;
	ld.global.f64 	%fd1, [%rd8];
	add.s64 	%rd9, %rd5, %rd7;
	ld.global.f64 	%fd2, [%rd9];
	add.f64 	%fd3, %fd1, %fd2;
	add.s64 	%rd10, %rd6, %rd7;
	st.global.f64 	[%rd10], %fd3;
$L__BB0_2:
	ret;

}


// ===== COMPILED SASS (sm_100) =====

	.target	sm_100

	.elftype	@"ET_EXEC"


//--------------------- .note.nv.tkinfo           --------------------------
	.section	.note.nv.tkinfo,"",@"SHT_NOTE"
	.sectionflags	@"SHF_NOTE_NV_TKINFO"
	.tkinfo
        /*0018*/ 	.word	0x00000002
        /*0030*/ 	.string	""
        /*0030*/ 	.string	"ptxas"
        /*0030*/ 	.string	"Cuda compilation tools, release 13.0, V13.0.88"
        /*0030*/ 	.string	"Build cuda_13.0.r13.0/compiler.36424714_0"
        /*0030*/ 	.string	"-arch sm_100 -m 64 "



//--------------------- .note.nv.cuinfo           --------------------------
	.section	.note.nv.cuinfo,"",@"SHT_NOTE"
	.sectionflags	@"SHF_NOTE_NV_CUINFO"
        /*0018*/ 	.short	0x0002
        /*001a*/ 	.short	0x0064
        /*001c*/ 	.short	0x0082
	.zero		2


//--------------------- .nv.info                  --------------------------
	.section	.nv.info,"",@"SHT_CUDA_INFO"
	.align	4


	//----- nvinfo : EIATTR_REGCOUNT
	.align		4
        /*0000*/ 	.byte	0x04, 0x2f
        /*0002*/ 	.short	(.L_1 - .L_0)
	.align		4
.L_0:
        /*0004*/ 	.word	index@(_Z14vectorAdditionPKdS0_Pdi)
        /*0008*/ 	.word	0x0000000e


	//----- nvinfo : EIATTR_FRAME_SIZE
	.align		4
.L_1:
        /*000c*/ 	.byte	0x04, 0x11
        /*000e*/ 	.short	(.L_3 - .L_2)
	.align		4
.L_2:
        /*0010*/ 	.word	index@(_Z14vectorAdditionPKdS0_Pdi)
        /*0014*/ 	.word	0x00000000


	//----- nvinfo : EIATTR_MIN_STACK_SIZE
	.align		4
.L_3:
        /*0018*/ 	.byte	0x04, 0x12
        /*001a*/ 	.short	(.L_5 - .L_4)
	.align		4
.L_4:
        /*001c*/ 	.word	index@(_Z14vectorAdditionPKdS0_Pdi)
        /*0020*/ 	.word	0x00000000
.L_5:


//--------------------- .nv.compat                --------------------------
	.section	.nv.compat,"",@"SHT_CUDA_COMPAT_INFO"
	.align	4
        /*0000*/ 	.byte	0x02, 0x09, 0x00, 0x00, 0x02, 0x02, 0x01, 0x00, 0x02, 0x05, 0x05, 0x00, 0x03, 0x07, 0x01, 0x01
        /*0010*/ 	.byte	0x02, 0x03, 0x00, 0x00, 0x02, 0x06, 0x01, 0x00, 0x04, 0x0b, 0x08, 0x00, 0x01, 0x00, 0x00, 0x00
        /*0020*/ 	.byte	0x00, 0x00, 0x00, 0x00


//--------------------- .nv.info._Z14vectorAdditionPKdS0_Pdi --------------------------
	.section	.nv.info._Z14vectorAdditionPKdS0_Pdi,"",@"SHT_CUDA_INFO"
	.sectionflags	@""
	.align	4


	//----- nvinfo : EIATTR_CUDA_API_VERSION
	.align		4
        /*0000*/ 	.byte	0x04, 0x37
        /*0002*/ 	.short	(.L_7 - .L_6)
.L_6:
        /*0004*/ 	.word	0x00000082


	//----- nvinfo : EIATTR_KPARAM_INFO
	.align		4
.L_7:
        /*0008*/ 	.byte	0x04, 0x17
        /*000a*/ 	.short	(.L_9 - .L_8)
.L_8:
        /*000c*/ 	.word	0x00000000
        /*0010*/ 	.short	0x0003
        /*0012*/ 	.short	0x0018
        /*0014*/ 	.byte	0x00, 0xf0, 0x11, 0x00


	//----- nvinfo : EIATTR_KPARAM_INFO
	.align		4
.L_9:
        /*0018*/ 	.byte	0x04, 0x17
        /*001a*/ 	.short	(.L_11 - .L_10)
.L_10:
        /*001c*/ 	.word	0x00000000
        /*0020*/ 	.short	0x0002
        /*0022*/ 	.short	0x0010
        /*0024*/ 	.byte	0x00, 0xf5, 0x21, 0x00


	//----- nvinfo : EIATTR_KPARAM_INFO
	.align		4
.L_11:
        /*0028*/ 	.byte	0x04, 0x17
        /*002a*/ 	.short	(.L_13 - .L_12)
.L_12:
        /*002c*/ 	.word	0x00000000
        /*0030*/ 	.short	0x0001
        /*0032*/ 	.short	0x0008
        /*0034*/ 	.byte	0x00, 0xf5, 0x21, 0x00


	//----- nvinfo : EIATTR_KPARAM_INFO
	.align		4
.L_13:
        /*0038*/ 	.byte	0x04, 0x17
        /*003a*/ 	.short	(.L_15 - .L_14)
.L_14:
        /*003c*/ 	.word	0x00000000
        /*0040*/ 	.short	0x0000
        /*0042*/ 	.short	0x0000
        /*0044*/ 	.byte	0x00, 0xf5, 0x21, 0x00


	//----- nvinfo : EIATTR_SPARSE_MMA_MASK
	.align		4
.L_15:
        /*0048*/ 	.byte	0x03, 0x50
        /*004a*/ 	.short	0x0000


	//----- nvinfo : EIATTR_MAXREG_COUNT
	.align		4
        /*004c*/ 	.byte	0x03, 0x1b
        /*004e*/ 	.short	0x00ff


	//----- nvinfo : EIATTR_MERCURY_ISA_VERSION
	.align		4
        /*0050*/ 	.byte	0x03, 0x5f
        /*0052*/ 	.short	0x0101


	//----- nvinfo : EIATTR_VRC_CTA_INIT_COUNT
	.align		4
        /*0054*/ 	.byte	0x02, 0x4a
	.zero		1
	.zero		1


	//----- nvinfo : EIATTR_EXIT_INSTR_OFFSETS
	.align		4
        /*0058*/ 	.byte	0x04, 0x1c
        /*005a*/ 	.short	(.L_17 - .L_16)


	//   ....[0]....
.L_16:
        /*005c*/ 	.word	0x00000070


	//   ....[1]....
        /*0060*/ 	.word	0x00000130


	//----- nvinfo : EIATTR_CBANK_PARAM_SIZE
	.align		4
.L_17:
        /*0064*/ 	.byte	0x03, 0x19
        /*0066*/ 	.short	0x001c


	//----- nvinfo : EIATTR_PARAM_CBANK
	.align		4
        /*0068*/ 	.byte	0x04, 0x0a
        /*006a*/ 	.short	(.L_19 - .L_18)
	.align		4
.L_18:
        /*006c*/ 	.word	index@(.nv.constant0._Z14vectorAdditionPKdS0_Pdi)
        /*0070*/ 	.short	0x0380
        /*0072*/ 	.short	0x001c


	//----- nvinfo : EIATTR_SW_WAR
	.align		4
.L_19:
        /*0074*/ 	.byte	0x04, 0x36
        /*0076*/ 	.short	(.L_21 - .L_20)
.L_20:
        /*0078*/ 	.word	0x00000008
.L_21:


//--------------------- .nv.callgraph             --------------------------
	.section	.nv.callgraph,"",@"SHT_CUDA_CALLGRAPH"
	.align	4
	.sectionentsize	8
	.align		4
        /*0000*/ 	.word	0x00000000
	.align		4
        /*0004*/ 	.word	0xffffffff
	.align		4
        /*0008*/ 	.word	0x00000000
	.align		4
        /*000c*/ 	.word	0xfffffffe
	.align		4
        /*0010*/ 	.word	0x00000000
	.align		4
        /*0014*/ 	.word	0xfffffffd
	.align		4
        /*0018*/ 	.word	0x00000000
	.align		4
        /*001c*/ 	.word	0xfffffffc


//--------------------- .text._Z14vectorAdditionPKdS0_Pdi --------------------------
	.section	.text._Z14vectorAdditionPKdS0_Pdi,"ax",@progbits
	.align	128
        .global         _Z14vectorAdditionPKdS0_Pdi
        .type           _Z14vectorAdditionPKdS0_Pdi,@function
        .size           _Z14vectorAdditionPKdS0_Pdi,(.L_x_1 - _Z14vectorAdditionPKdS0_Pdi)
        .other          _Z14vectorAdditionPKdS0_Pdi,@"STO_CUDA_ENTRY STV_DEFAULT"
_Z14vectorAdditionPKdS0_Pdi:
.text._Z14vectorAdditionPKdS0_Pdi:
[----:B------:R-:W-:Y:S01]  /*0000*/  LDC R1, c[0x0][0x37c] ;  /* 0x0000df00ff017b82 */ /* 0x000fe20000000800 */
[----:B------:R-:W0:Y:S01]  /*0010*/  S2R R11, SR_CTAID.X ;  /* 0x00000000000b7919 */ /* 0x000e220000002500 */
[----:B------:R-:W0:Y:S01]  /*0020*/  LDCU UR4, c[0x0][0x360] ;  /* 0x00006c00ff0477ac */ /* 0x000e220008000800 */
[----:B------:R-:W0:Y:S01]  /*0030*/  S2R R0, SR_TID.X ;  /* 0x0000000000007919 */ /* 0x000e220000002100 */
[----:B------:R-:W1:Y:S01]  /*0040*/  LDCU UR5, c[0x0][0x398] ;  /* 0x00007300ff0577ac */ /* 0x000e620008000800 */
[----:B0-----:R-:W-:-:S05]  /*0050*/  IMAD R11, R11, UR4, R0 ;  /* 0x000000040b0b7c24 */ /* 0x001fca000f8e0200 */
[----:B-1----:R-:W-:-:S13]  /*0060*/  ISETP.GE.AND P0, PT, R11, UR5, PT ;  /* 0x000000050b007c0c */ /* 0x002fda000bf06270 */
[----:B------:R-:W-:Y:S05]  /*0070*/  @P0 EXIT ;  /* 0x000000000000094d */ /* 0x000fea0003800000 */
[----:B------:R-:W0:Y:S01]  /*0080*/  LDC.64 R2, c[0x0][0x380] ;  /* 0x0000e000ff027b82 */ /* 0x000e220000000a00 */
[----:B------:R-:W1:Y:S07]  /*0090*/  LDCU.64 UR4, c[0x0][0x358] ;  /* 0x00006b00ff0477ac */ /* 0x000e6e0008000a00 */
[----:B------:R-:W2:Y:S08]  /*00a0*/  LDC.64 R4, c[0x0][0x388] ;  /* 0x0000e200ff047b82 */ /* 0x000eb00000000a00 */
[----:B------:R-:W3:Y:S01]  /*00b0*/  LDC.64 R8, c[0x0][0x390] ;  /* 0x0000e400ff087b82 */ /* 0x000ee20000000a00 */
[----:B0-----:R-:W-:-:S06]  /*00c0*/  IMAD.WIDE R2, R11, 0x8, R2 ;  /* 0x000000080b027825 */ /* 0x001fcc00078e0202 */
[----:B-1----:R-:W4:Y:S01]  /*00d0*/  LDG.E.64 R2, desc[UR4][R2.64] ;  /* 0x0000000402027981 */ /* 0x002f22000c1e1b00 */
[----:B--2---:R-:W-:-:S06]  /*00e0*/  IMAD.WIDE R4, R11, 0x8, R4 ;  /* 0x000000080b047825 */ /* 0x004fcc00078e0204 */
[----:B------:R-:W4:Y:S01]  /*00f0*/  LDG.E.64 R4, desc[UR4][R4.64] ;  /* 0x0000000404047981 */ /* 0x000f22000c1e1b00 */
[----:B---3--:R-:W-:Y:S01]  /*0100*/  IMAD.WIDE R8, R11, 0x8, R8 ;  /* 0x000000080b087825 */ /* 0x008fe200078e0208 */
[----:B----4-:R-:W-:-:S07]  /*0110*/  DADD R6, R2, R4 ;  /* 0x0000000002067229 */ /* 0x010fce0000000004 */
[----:B------:R-:W-:Y:S01]  /*0120*/  STG.E.64 desc[UR4][R8.64], R6 ;  /* 0x0000000608007986 */ /* 0x000fe2000c101b04 */
[----:B------:R-:W-:Y:S05]  /*0130*/  EXIT ;  /* 0x000000000000794d */ /* 0x000fea0003800000 */
.L_x_0:
[----:B------:R-:W-:-:S00]  /*0140*/  BRA `(.L_x_0) ;  /* 0xfffffffc00fc7947 */ /* 0x000fc0000383ffff */
[----:B------:R-:W-:-:S00]  /*0150*/  NOP ;  /* 0x0000000000007918 */ /* 0x000fc00000000000 */
        /* <DEDUP_REMOVED lines=10> */
.L_x_1:


//--------------------- .nv.shared.reserved.0     --------------------------
	.section	.nv.shared.reserved.0,"aw",@nobits
	.weak		__nv_reservedSMEM_offset_0_alias
	.size		__nv_reservedSMEM_offset_0_alias, 0, 64
	.other		__nv_reservedSMEM_offset_0_alias,@"STO_CUDA_RESERVED_SHARED STV_DEFAULT"
__nv_reservedSMEM_offset_0_alias:
	.zero		0
	.zero		64


//--------------------- .nv.constant0._Z14vectorAdditionPKdS0_Pdi --------------------------
	.section	.nv.constant0._Z14vectorAdditionPKdS0_Pdi,"a",@progbits
	.sectionflags	@""
	.align	4
.nv.constant0._Z14vectorAdditionPKdS0_Pdi:
	.zero		924


//--------------------- SYMBOLS --------------------------

	.type		.nv.reservedSmem.offset0,@object
	.size		.nv.reservedSmem.offset0,0x4
